//
// Generated by NVIDIA NVVM Compiler
//
// Compiler Build ID: CL-36424714
// Cuda compilation tools, release 13.0, V13.0.88
// Based on NVVM 20.0.0
//

.version 9.0
.target sm_100
.address_size 64

	// .globl	_Z10gpu_kernelv
.extern .func  (.param .b32 func_retval0) vprintf
(
	.param .b64 vprintf_param_0,
	.param .b64 vprintf_param_1
)
;
.global .align 1 .b8 $str[37] = {72, 101, 108, 108, 111, 32, 102, 114, 111, 109, 32, 71, 80, 85, 33, 32, 66, 108, 111, 99, 107, 32, 37, 100, 44, 32, 84, 104, 114, 101, 97, 100, 32, 37, 100, 10};

.visible .entry _Z10gpu_kernelv()
{
	.local .align 8 .b8 	__local_depot0[8];
	.reg .b64 	%SP;
	.reg .b64 	%SPL;
	.reg .b32 	%r<5>;
	.reg .b64 	%rd<5>;

	mov.u64 	%SPL, __local_depot0;
	cvta.local.u64 	%SP, %SPL;
	add.u64 	%rd1, %SP, 0;
	add.u64 	%rd2, %SPL, 0;
	mov.u32 	%r1, %ctaid.x;
	mov.u32 	%r2, %tid.x;
	st.local.v2.u32 	[%rd2], {%r1, %r2};
	mov.u64 	%rd3, $str;
	cvta.global.u64 	%rd4, %rd3;
	{ // callseq 0, 0
	.param .b64 param0;
	st.param.b64 	[param0], %rd4;
	.param .b64 param1;
	st.param.b64 	[param1], %rd1;
	.param .b32 retval0;
	call.uni (retval0), 
	vprintf, 
	(
	param0, 
	param1
	);
	ld.param.b32 	%r3, [retval0];
	} // callseq 0
	ret;

}


// ===== COMPILED SASS (sm_100) =====

	.target	sm_100

	.elftype	@"ET_EXEC"


//--------------------- .note.nv.tkinfo           --------------------------
	.section	.note.nv.tkinfo,"",@"SHT_NOTE"
	.sectionflags	@"SHF_NOTE_NV_TKINFO"
	.tkinfo
        /*0018*/ 	.word	0x00000002
        /*0030*/ 	.string	""
        /*0030*/ 	.string	"ptxas"
        /*0030*/ 	.string	"Cuda compilation tools, release 13.0, V13.0.88"
        /*0030*/ 	.string	"Build cuda_13.0.r13.0/compiler.36424714_0"
        /*0030*/ 	.string	"-arch sm_100 -m 64 "



//--------------------- .note.nv.cuinfo           --------------------------
	.section	.note.nv.cuinfo,"",@"SHT_NOTE"
	.sectionflags	@"SHF_NOTE_NV_CUINFO"
        /*0018*/ 	.short	0x0002
        /*001a*/ 	.short	0x0064
        /*001c*/ 	.short	0x0082
	.zero		2


//--------------------- .nv.info                  --------------------------
	.section	.nv.info,"",@"SHT_CUDA_INFO"
	.align	4


	//----- nvinfo : EIATTR_REGCOUNT
	.align		4
        /*0000*/ 	.byte	0x04, 0x2f
        /*0002*/ 	.short	(.L_2 - .L_1)
	.align		4
.L_1:
        /*0004*/ 	.word	index@(_Z10gpu_kernelv)
        /*0008*/ 	.word	0x00000018


	//----- nvinfo : EIATTR_FRAME_SIZE
	.align		4
.L_2:
        /*000c*/ 	.byte	0x04, 0x11
        /*000e*/ 	.short	(.L_4 - .L_3)
	.align		4
.L_3:
        /*0010*/ 	.word	index@(_Z10gpu_kernelv)
        /*0014*/ 	.word	0x00000008


	//----- nvinfo : EIATTR_MIN_STACK_SIZE
	.align		4
.L_4:
        /*0018*/ 	.byte	0x04, 0x12
        /*001a*/ 	.short	(.L_6 - .L_5)
	.align		4
.L_5:
        /*001c*/ 	.word	index@(_Z10gpu_kernelv)
        /*0020*/ 	.word	0x00000008
.L_6:


//--------------------- .nv.compat                --------------------------
	.section	.nv.compat,"",@"SHT_CUDA_COMPAT_INFO"
	.align	4
        /*0000*/ 	.byte	0x02, 0x09, 0x00, 0x00, 0x02, 0x02, 0x01, 0x00, 0x02, 0x05, 0x05, 0x00, 0x03, 0x07, 0x01, 0x01
        /*0010*/ 	.byte	0x02, 0x03, 0x00, 0x00, 0x02, 0x06, 0x01, 0x00, 0x04, 0x0b, 0x08, 0x00, 0x09, 0x00, 0x00, 0x00
        /*0020*/ 	.byte	0x00, 0x00, 0x00, 0x00


//--------------------- .nv.info._Z10gpu_kernelv  --------------------------
	.section	.nv.info._Z10gpu_kernelv,"",@"SHT_CUDA_INFO"
	.sectionflags	@""
	.align	4


	//----- nvinfo : EIATTR_CUDA_API_VERSION
	.align		4
        /*0000*/ 	.byte	0x04, 0x37
        /*0002*/ 	.short	(.L_8 - .L_7)
.L_7:
        /*0004*/ 	.word	0x00000082


	//----- nvinfo : EIATTR_SPARSE_MMA_MASK
	.align		4
.L_8:
        /*0008*/ 	.byte	0x03, 0x50
        /*000a*/ 	.short	0x0000


	//----- nvinfo : EIATTR_MAXREG_COUNT
	.align		4
        /*000c*/ 	.byte	0x03, 0x1b
        /*000e*/ 	.short	0x00ff


	//----- nvinfo : EIATTR_EXTERNS
	.align		4
        /*0010*/ 	.byte	0x04, 0x0f
        /*0012*/ 	.short	(.L_10 - .L_9)


	//   ....[0]....
	.align		4
.L_9:
        /*0014*/ 	.word	index@(vprintf)


	//----- nvinfo : EIATTR_MERCURY_ISA_VERSION
	.align		4
.L_10:
        /*0018*/ 	.byte	0x03, 0x5f
        /*001a*/ 	.short	0x0101


	//----- nvinfo : EIATTR_VRC_CTA_INIT_COUNT
	.align		4
        /*001c*/ 	.byte	0x02, 0x4a
	.zero		1
	.zero		1


	//----- nvinfo : EIATTR_SYSCALL_OFFSETS
	.align		4
        /*0020*/ 	.byte	0x04, 0x46
        /*0022*/ 	.short	(.L_12 - .L_11)


	//   ....[0]....
.L_11:
        /*0024*/ 	.word	0x000000f0


	//----- nvinfo : EIATTR_EXIT_INSTR_OFFSETS
	.align		4
.L_12:
        /*0028*/ 	.byte	0x04, 0x1c
        /*002a*/ 	.short	(.L_14 - .L_13)


	//   ....[0]....
.L_13:
        /*002c*/ 	.word	0x00000100


	//----- nvinfo : EIATTR_SW_WAR
	.align		4
.L_14:
        /*0030*/ 	.byte	0x04, 0x36
        /*0032*/ 	.short	(.L_16 - .L_15)
.L_15:
        /*0034*/ 	.word	0x00000008
.L_16:


//--------------------- .nv.callgraph             --------------------------
	.section	.nv.callgraph,"",@"SHT_CUDA_CALLGRAPH"
	.align	4
	.sectionentsize	8
	.align		4
        /*0000*/ 	.word	0x00000000
	.align		4
        /*0004*/ 	.word	0xffffffff
	.align		4
        /*0008*/ 	.word	index@(_Z10gpu_kernelv)
	.align		4
        /*000c*/ 	.word	index@(vprintf)
	.align		4
        /*0010*/ 	.word	0x00000000
	.align		4
        /*0014*/ 	.word	0xfffffffe
	.align		4
        /*0018*/ 	.word	0x00000000
	.align		4
        /*001c*/ 	.word	0xfffffffd
	.align		4
        /*0020*/ 	.word	0x00000000
	.align		4
        /*0024*/ 	.word	0xfffffffc


//--------------------- .nv.constant4             --------------------------
	.section	.nv.constant4,"a",@progbits
	.align	8
	.align		8
.nv.constant4:
        /*0000*/ 	.dword	vprintf
	.align		8
        /*0008*/ 	.dword	$str


//--------------------- .text._Z10gpu_kernelv     --------------------------
	.section	.text._Z10gpu_kernelv,"ax",@progbits
	.align	128
        .global         _Z10gpu_kernelv
        .type           _Z10gpu_kernelv,@function
        .size           _Z10gpu_kernelv,(.L_x_2 - _Z10gpu_kernelv)
        .other          _Z10gpu_kernelv,@"STO_CUDA_ENTRY STV_DEFAULT"
_Z10gpu_kernelv:
.text._Z10gpu_kernelv:
[----:B------:R-:W0:Y:S01]  /*0000*/  LDC R1, c[0x0][0x37c] ;  /* 0x0000df00ff017b82 */ /* 0x000e220000000800 */
[----:B------:R-:W1:Y:S01]  /*0010*/  S2R R8, SR_CTAID.X ;  /* 0x0000000000087919 */ /* 0x000e620000002500 */
[----:B0-----:R-:W-:Y:S01]  /*0020*/  VIADD R1, R1, 0xfffffff8 ;  /* 0xfffffff801017836 */ /* 0x001fe20000000000 */
[----:B------:R-:W-:Y:S01]  /*0030*/  MOV R0, 0x0 ;  /* 0x0000000000007802 */ /* 0x000fe20000000f00 */
[----:B------:R-:W0:Y:S01]  /*0040*/  LDCU UR4, c[0x0][0x2f8] ;  /* 0x00005f00ff0477ac */ /* 0x000e220008000800 */
[----:B------:R-:W1:Y:S03]  /*0050*/  S2R R9, SR_TID.X ;  /* 0x0000000000097919 */ /* 0x000e660000002100 */
[----:B------:R2:W3:Y:S01]  /*0060*/  LDC.64 R2, c[0x4][R0] ;  /* 0x0100000000027b82 */ /* 0x0004e20000000a00 */
[----:B------:R-:W4:Y:S01]  /*0070*/  LDCU.64 UR6, c[0x4][0x8] ;  /* 0x01000100ff0677ac */ /* 0x000f220008000a00 */
[----:B------:R-:W5:Y:S01]  /*0080*/  LDCU UR5, c[0x0][0x2fc] ;  /* 0x00005f80ff0577ac */ /* 0x000f620008000800 */
[----:B0-----:R-:W-:Y:S01]  /*0090*/  IADD3 R6, P0, PT, R1, UR4, RZ ;  /* 0x0000000401067c10 */ /* 0x001fe2000ff1e0ff */
[----:B----4-:R-:W-:Y:S01]  /*00a0*/  IMAD.U32 R4, RZ, RZ, UR6 ;  /* 0x00000006ff047e24 */ /* 0x010fe2000f8e00ff */
[----:B------:R-:W-:-:S03]  /*00b0*/  MOV R5, UR7 ;  /* 0x0000000700057c02 */ /* 0x000fc60008000f00 */
[----:B-----5:R-:W-:Y:S01]  /*00c0*/  IMAD.X R7, RZ, RZ, UR5, P0 ;  /* 0x00000005ff077e24 */ /* 0x020fe200080e06ff */
[----:B-1----:R2:W-:Y:S07]  /*00d0*/  STL.64 [R1], R8 ;  /* 0x0000000801007387 */ /* 0x0025ee0000100a00 */
[----:B------:R-:W-:-:S07]  /*00e0*/  LEPC R20, `(.L_x_0) ;  /* 0x000000001014794e */ /* 0x000fce0000000000 */
[----:B--23--:R-:W-:Y:S05]  /*00f0*/  CALL.ABS.NOINC R2 ;  /* 0x0000000002007343 */ /* 0x00cfea0003c00000 */
.L_x_0:
[----:B------:R-:W-:Y:S05]  /*0100*/  EXIT ;  /* 0x000000000000794d */ /* 0x000fea0003800000 */
.L_x_1:
[----:B------:R-:W-:-:S00]  /*0110*/  BRA `(.L_x_1) ;  /* 0xfffffffc00fc7947 */ /* 0x000fc0000383ffff */
[----:B------:R-:W-:-:S00]  /*0120*/  NOP ;  /* 0x0000000000007918 */ /* 0x000fc00000000000 */
        /* <DEDUP_REMOVED lines=13> */
.L_x_2:


//--------------------- .nv.global.init           --------------------------
	.section	.nv.global.init,"aw",@progbits
.nv.global.init:
	.type		$str,@object
	.size		$str,(.L_0 - $str)
$str:
        /*0000*/ 	.byte	0x48, 0x65, 0x6c, 0x6c, 0x6f, 0x20, 0x66, 0x72, 0x6f, 0x6d, 0x20, 0x47, 0x50, 0x55, 0x21, 0x20
        /*0010*/ 	.byte	0x42, 0x6c, 0x6f, 0x63, 0x6b, 0x20, 0x25, 0x64, 0x2c, 0x20, 0x54, 0x68, 0x72, 0x65, 0x61, 0x64
        /*0020*/ 	.byte	0x20, 0x25, 0x64, 0x0a, 0x00
.L_0:


//--------------------- .nv.shared.reserved.0     --------------------------
	.section	.nv.shared.reserved.0,"aw",@nobits
	.weak		__nv_reservedSMEM_offset_0_alias
	.size		__nv_reservedSMEM_offset_0_alias, 0, 64
	.other		__nv_reservedSMEM_offset_0_alias,@"STO_CUDA_RESERVED_SHARED STV_DEFAULT"
__nv_reservedSMEM_offset_0_alias:
	.zero		0
	.zero		64


//--------------------- .nv.constant0._Z10gpu_kernelv --------------------------
	.section	.nv.constant0._Z10gpu_kernelv,"a",@progbits
	.sectionflags	@""
	.align	4
.nv.constant0._Z10gpu_kernelv:
	.zero		896


//--------------------- SYMBOLS --------------------------

	.type		.nv.reservedSmem.offset0,@object
	.size		.nv.reservedSmem.offset0,0x4
	.type		vprintf,@function
